//
// Generated by NVIDIA NVVM Compiler
//
// Compiler Build ID: CL-36424714
// Cuda compilation tools, release 13.0, V13.0.88
// Based on NVVM 20.0.0
//

.version 9.0
.target sm_100
.address_size 64

	// .globl	_Z22colorToGrayscaleKernelPhS_

.visible .entry _Z22colorToGrayscaleKernelPhS_(
	.param .u64 .ptr .align 1 _Z22colorToGrayscaleKernelPhS__param_0,
	.param .u64 .ptr .align 1 _Z22colorToGrayscaleKernelPhS__param_1
)
{
	.reg .pred 	%p<4>;
	.reg .b16 	%rs<4>;
	.reg .b32 	%r<13>;
	.reg .b32 	%f<7>;
	.reg .b64 	%rd<9>;

	ld.param.u64 	%rd1, [_Z22colorToGrayscaleKernelPhS__param_0];
	ld.param.u64 	%rd2, [_Z22colorToGrayscaleKernelPhS__param_1];
	mov.u32 	%r3, %ctaid.x;
	mov.u32 	%r4, %ntid.x;
	mov.u32 	%r5, %tid.x;
	mad.lo.s32 	%r1, %r3, %r4, %r5;
	mov.u32 	%r6, %ctaid.y;
	mov.u32 	%r7, %ntid.y;
	mov.u32 	%r8, %tid.y;
	mad.lo.s32 	%r9, %r6, %r7, %r8;
	setp.gt.s32 	%p1, %r1, 11;
	setp.gt.u32 	%p2, %r9, 23;
	or.pred  	%p3, %p1, %p2;
	@%p3 bra 	$L__BB0_2;
	cvta.to.global.u64 	%rd3, %rd2;
	cvta.to.global.u64 	%rd4, %rd1;
	mad.lo.s32 	%r10, %r9, 12, %r1;
	mul.lo.s32 	%r11, %r10, 3;
	cvt.s64.s32 	%rd5, %r11;
	add.s64 	%rd6, %rd3, %rd5;
	ld.global.u8 	%rs1, [%rd6];
	ld.global.u8 	%rs2, [%rd6+1];
	ld.global.u8 	%rs3, [%rd6+2];
	cvt.rn.f32.u16 	%f1, %rs1;
	cvt.rn.f32.u16 	%f2, %rs2;
	mul.f32 	%f3, %f2, 0f3F3851EC;
	fma.rn.f32 	%f4, %f1, 0f3E570A3D, %f3;
	cvt.rn.f32.u16 	%f5, %rs3;
	fma.rn.f32 	%f6, %f5, 0f3D8F5C29, %f4;
	cvt.rzi.u32.f32 	%r12, %f6;
	cvt.s64.s32 	%rd7, %r10;
	add.s64 	%rd8, %rd4, %rd7;
	st.global.u8 	[%rd8], %r12;
$L__BB0_2:
	ret;

}


// ===== COMPILED SASS (sm_100) =====

	.target	sm_100

	.elftype	@"ET_EXEC"


//--------------------- .note.nv.tkinfo           --------------------------
	.section	.note.nv.tkinfo,"",@"SHT_NOTE"
	.sectionflags	@"SHF_NOTE_NV_TKINFO"
	.tkinfo
        /*0018*/ 	.word	0x00000002
        /*0030*/ 	.string	""
        /*0030*/ 	.string	"ptxas"
        /*0030*/ 	.string	"Cuda compilation tools, release 13.0, V13.0.88"
        /*0030*/ 	.string	"Build cuda_13.0.r13.0/compiler.36424714_0"
        /*0030*/ 	.string	"-arch sm_100 -m 64 "



//--------------------- .note.nv.cuinfo           --------------------------
	.section	.note.nv.cuinfo,"",@"SHT_NOTE"
	.sectionflags	@"SHF_NOTE_NV_CUINFO"
        /*0018*/ 	.short	0x0002
        /*001a*/ 	.short	0x0064
        /*001c*/ 	.short	0x0082
	.zero		2


//--------------------- .nv.info                  --------------------------
	.section	.nv.info,"",@"SHT_CUDA_INFO"
	.align	4


	//----- nvinfo : EIATTR_REGCOUNT
	.align		4
        /*0000*/ 	.byte	0x04, 0x2f
        /*0002*/ 	.short	(.L_1 - .L_0)
	.align		4
.L_0:
        /*0004*/ 	.word	index@(_Z22colorToGrayscaleKernelPhS_)
        /*0008*/ 	.word	0x0000000a


	//----- nvinfo : EIATTR_FRAME_SIZE
	.align		4
.L_1:
        /*000c*/ 	.byte	0x04, 0x11
        /*000e*/ 	.short	(.L_3 - .L_2)
	.align		4
.L_2:
        /*0010*/ 	.word	index@(_Z22colorToGrayscaleKernelPhS_)
        /*0014*/ 	.word	0x00000000


	//----- nvinfo : EIATTR_MIN_STACK_SIZE
	.align		4
.L_3:
        /*0018*/ 	.byte	0x04, 0x12
        /*001a*/ 	.short	(.L_5 - .L_4)
	.align		4
.L_4:
        /*001c*/ 	.word	index@(_Z22colorToGrayscaleKernelPhS_)
        /*0020*/ 	.word	0x00000000
.L_5:


//--------------------- .nv.compat                --------------------------
	.section	.nv.compat,"",@"SHT_CUDA_COMPAT_INFO"
	.align	4
        /*0000*/ 	.byte	0x02, 0x09, 0x00, 0x00, 0x02, 0x02, 0x01, 0x00, 0x02, 0x05, 0x05, 0x00, 0x03, 0x07, 0x01, 0x01
        /*0010*/ 	.byte	0x02, 0x03, 0x00, 0x00, 0x02, 0x06, 0x01, 0x00, 0x04, 0x0b, 0x08, 0x00, 0x09, 0x00, 0x00, 0x00
        /*0020*/ 	.byte	0x00, 0x00, 0x00, 0x00


//--------------------- .nv.info._Z22colorToGrayscaleKernelPhS_ --------------------------
	.section	.nv.info._Z22colorToGrayscaleKernelPhS_,"",@"SHT_CUDA_INFO"
	.sectionflags	@""
	.align	4


	//----- nvinfo : EIATTR_CUDA_API_VERSION
	.align		4
        /*0000*/ 	.byte	0x04, 0x37
        /*0002*/ 	.short	(.L_7 - .L_6)
.L_6:
        /*0004*/ 	.word	0x00000082


	//----- nvinfo : EIATTR_KPARAM_INFO
	.align		4
.L_7:
        /*0008*/ 	.byte	0x04, 0x17
        /*000a*/ 	.short	(.L_9 - .L_8)
.L_8:
        /*000c*/ 	.word	0x00000000
        /*0010*/ 	.short	0x0001
        /*0012*/ 	.short	0x0008
        /*0014*/ 	.byte	0x00, 0xf5, 0x21, 0x00


	//----- nvinfo : EIATTR_KPARAM_INFO
	.align		4
.L_9:
        /*0018*/ 	.byte	0x04, 0x17
        /*001a*/ 	.short	(.L_11 - .L_10)
.L_10:
        /*001c*/ 	.word	0x00000000
        /*0020*/ 	.short	0x0000
        /*0022*/ 	.short	0x0000
        /*0024*/ 	.byte	0x00, 0xf5, 0x21, 0x00


	//----- nvinfo : EIATTR_SPARSE_MMA_MASK
	.align		4
.L_11:
        /*0028*/ 	.byte	0x03, 0x50
        /*002a*/ 	.short	0x0000


	//----- nvinfo : EIATTR_MAXREG_COUNT
	.align		4
        /*002c*/ 	.byte	0x03, 0x1b
        /*002e*/ 	.short	0x00ff


	//----- nvinfo : EIATTR_MERCURY_ISA_VERSION
	.align		4
        /*0030*/ 	.byte	0x03, 0x5f
        /*0032*/ 	.short	0x0101


	//----- nvinfo : EIATTR_VRC_CTA_INIT_COUNT
	.align		4
        /*0034*/ 	.byte	0x02, 0x4a
	.zero		1
	.zero		1


	//----- nvinfo : EIATTR_EXIT_INSTR_OFFSETS
	.align		4
        /*0038*/ 	.byte	0x04, 0x1c
        /*003a*/ 	.short	(.L_13 - .L_12)


	//   ....[0]....
.L_12:
        /*003c*/ 	.word	0x000000b0


	//   ....[1]....
        /*0040*/ 	.word	0x000001f0


	//----- nvinfo : EIATTR_CBANK_PARAM_SIZE
	.align		4
.L_13:
        /*0044*/ 	.byte	0x03, 0x19
        /*0046*/ 	.short	0x0010


	//----- nvinfo : EIATTR_PARAM_CBANK
	.align		4
        /*0048*/ 	.byte	0x04, 0x0a
        /*004a*/ 	.short	(.L_15 - .L_14)
	.align		4
.L_14:
        /*004c*/ 	.word	index@(.nv.constant0._Z22colorToGrayscaleKernelPhS_)
        /*0050*/ 	.short	0x0380
        /*0052*/ 	.short	0x0010


	//----- nvinfo : EIATTR_SW_WAR
	.align		4
.L_15:
        /*0054*/ 	.byte	0x04, 0x36
        /*0056*/ 	.short	(.L_17 - .L_16)
.L_16:
        /*0058*/ 	.word	0x00000008
.L_17:


//--------------------- .nv.callgraph             --------------------------
	.section	.nv.callgraph,"",@"SHT_CUDA_CALLGRAPH"
	.align	4
	.sectionentsize	8
	.align		4
        /*0000*/ 	.word	0x00000000
	.align		4
        /*0004*/ 	.word	0xffffffff
	.align		4
        /*0008*/ 	.word	0x00000000
	.align		4
        /*000c*/ 	.word	0xfffffffe
	.align		4
        /*0010*/ 	.word	0x00000000
	.align		4
        /*0014*/ 	.word	0xfffffffd
	.align		4
        /*0018*/ 	.word	0x00000000
	.align		4
        /*001c*/ 	.word	0xfffffffc


//--------------------- .text._Z22colorToGrayscaleKernelPhS_ --------------------------
	.section	.text._Z22colorToGrayscaleKernelPhS_,"ax",@progbits
	.align	128
        .global         _Z22colorToGrayscaleKernelPhS_
        .type           _Z22colorToGrayscaleKernelPhS_,@function
        .size           _Z22colorToGrayscaleKernelPhS_,(.L_x_1 - _Z22colorToGrayscaleKernelPhS_)
        .other          _Z22colorToGrayscaleKernelPhS_,@"STO_CUDA_ENTRY STV_DEFAULT"
_Z22colorToGrayscaleKernelPhS_:
.text._Z22colorToGrayscaleKernelPhS_:
[----:B------:R-:W-:Y:S01]  /*0000*/  LDC R1, c[0x0][0x37c] ;  /* 0x0000df00ff017b82 */ /* 0x000fe20000000800 */
[----:B------:R-:W0:Y:S07]  /*0010*/  S2R R2, SR_TID.Y ;  /* 0x0000000000027919 */ /* 0x000e2e0000002200 */
[----:B------:R-:W1:Y:S01]  /*0020*/  LDC R0, c[0x0][0x360] ;  /* 0x0000d800ff007b82 */ /* 0x000e620000000800 */
[----:B------:R-:W1:Y:S07]  /*0030*/  S2R R5, SR_TID.X ;  /* 0x0000000000057919 */ /* 0x000e6e0000002100 */
[----:B------:R-:W0:Y:S08]  /*0040*/  S2UR UR5, SR_CTAID.Y ;  /* 0x00000000000579c3 */ /* 0x000e300000002600 */
[----:B------:R-:W0:Y:S08]  /*0050*/  LDC R3, c[0x0][0x364] ;  /* 0x0000d900ff037b82 */ /* 0x000e300000000800 */
[----:B------:R-:W1:Y:S01]  /*0060*/  S2UR UR4, SR_CTAID.X ;  /* 0x00000000000479c3 */ /* 0x000e620000002500 */
[----:B0-----:R-:W-:-:S05]  /*0070*/  IMAD R3, R3, UR5, R2 ;  /* 0x0000000503037c24 */ /* 0x001fca000f8e0202 */
[----:B------:R-:W-:Y:S01]  /*0080*/  ISETP.GT.U32.AND P0, PT, R3, 0x17, PT ;  /* 0x000000170300780c */ /* 0x000fe20003f04070 */
[----:B-1----:R-:W-:-:S05]  /*0090*/  IMAD R0, R0, UR4, R5 ;  /* 0x0000000400007c24 */ /* 0x002fca000f8e0205 */
[----:B------:R-:W-:-:S13]  /*00a0*/  ISETP.GT.OR P0, PT, R0, 0xb, P0 ;  /* 0x0000000b0000780c */ /* 0x000fda0000704670 */
[----:B------:R-:W-:Y:S05]  /*00b0*/  @P0 EXIT ;  /* 0x000000000000094d */ /* 0x000fea0003800000 */
[----:B------:R-:W0:Y:S01]  /*00c0*/  LDCU.128 UR8, c[0x0][0x380] ;  /* 0x00007000ff0877ac */ /* 0x000e220008000c00 */
[----:B------:R-:W-:Y:S01]  /*00d0*/  IMAD R0, R3, 0xc, R0 ;  /* 0x0000000c03007824 */ /* 0x000fe200078e0200 */
[----:B------:R-:W1:Y:S03]  /*00e0*/  LDCU.64 UR4, c[0x0][0x358] ;  /* 0x00006b00ff0477ac */ /* 0x000e660008000a00 */
[----:B------:R-:W-:-:S05]  /*00f0*/  IMAD R3, R0, 0x3, RZ ;  /* 0x0000000300037824 */ /* 0x000fca00078e02ff */
[----:B0-----:R-:W-:-:S04]  /*0100*/  IADD3 R2, P0, PT, R3, UR10, RZ ;  /* 0x0000000a03027c10 */ /* 0x001fc8000ff1e0ff */
[----:B------:R-:W-:-:S05]  /*0110*/  LEA.HI.X.SX32 R3, R3, UR11, 0x1, P0 ;  /* 0x0000000b03037c11 */ /* 0x000fca00080f0eff */
[----:B-1----:R-:W2:Y:S04]  /*0120*/  LDG.E.U8 R5, desc[UR4][R2.64+0x1] ;  /* 0x0000010402057981 */ /* 0x002ea8000c1e1100 */
[----:B------:R-:W3:Y:S04]  /*0130*/  LDG.E.U8 R4, desc[UR4][R2.64] ;  /* 0x0000000402047981 */ /* 0x000ee8000c1e1100 */
[----:B------:R-:W4:Y:S01]  /*0140*/  LDG.E.U8 R6, desc[UR4][R2.64+0x2] ;  /* 0x0000020402067981 */ /* 0x000f22000c1e1100 */
[----:B--2---:R-:W-:Y:S02]  /*0150*/  I2FP.F32.U32 R5, R5 ;  /* 0x0000000500057245 */ /* 0x004fe40000201000 */
[----:B---3--:R-:W-:-:S03]  /*0160*/  I2FP.F32.U32 R4, R4 ;  /* 0x0000000400047245 */ /* 0x008fc60000201000 */
[----:B------:R-:W-:Y:S01]  /*0170*/  FMUL R5, R5, 0.72000002861022949219 ;  /* 0x3f3851ec05057820 */ /* 0x000fe20000400000 */
[----:B----4-:R-:W-:-:S03]  /*0180*/  I2FP.F32.U32 R7, R6 ;  /* 0x0000000600077245 */ /* 0x010fc60000201000 */
[----:B------:R-:W-:-:S04]  /*0190*/  FFMA R4, R4, 0.20999999344348907471, R5 ;  /* 0x3e570a3d04047823 */ /* 0x000fc80000000005 */
[----:B------:R-:W-:Y:S01]  /*01a0*/  FFMA R7, R7, 0.070000000298023223877, R4 ;  /* 0x3d8f5c2907077823 */ /* 0x000fe20000000004 */
[----:B------:R-:W-:-:S04]  /*01b0*/  IADD3 R4, P0, PT, R0, UR8, RZ ;  /* 0x0000000800047c10 */ /* 0x000fc8000ff1e0ff */
[----:B------:R-:W-:Y:S01]  /*01c0*/  LEA.HI.X.SX32 R5, R0, UR9, 0x1, P0 ;  /* 0x0000000900057c11 */ /* 0x000fe200080f0eff */
[----:B------:R-:W0:Y:S04]  /*01d0*/  F2I.U32.TRUNC.NTZ R7, R7 ;  /* 0x0000000700077305 */ /* 0x000e28000020f000 */
[----:B0-----:R-:W-:Y:S01]  /*01e0*/  STG.E.U8 desc[UR4][R4.64], R7 ;  /* 0x0000000704007986 */ /* 0x001fe2000c101104 */
[----:B------:R-:W-:Y:S05]  /*01f0*/  EXIT ;  /* 0x000000000000794d */ /* 0x000fea0003800000 */
.L_x_0:
[----:B------:R-:W-:-:S00]  /*0200*/  BRA `(.L_x_0) ;  /* 0xfffffffc00fc7947 */ /* 0x000fc0000383ffff */
[----:B------:R-:W-:-:S00]  /*0210*/  NOP ;  /* 0x0000000000007918 */ /* 0x000fc00000000000 */
        /* <DEDUP_REMOVED lines=14> */
.L_x_1:


//--------------------- .nv.shared.reserved.0     --------------------------
	.section	.nv.shared.reserved.0,"aw",@nobits
	.weak		__nv_reservedSMEM_offset_0_alias
	.size		__nv_reservedSMEM_offset_0_alias, 0, 64
	.other		__nv_reservedSMEM_offset_0_alias,@"STO_CUDA_RESERVED_SHARED STV_DEFAULT"
__nv_reservedSMEM_offset_0_alias:
	.zero		0
	.zero		64


//--------------------- .nv.constant0._Z22colorToGrayscaleKernelPhS_ --------------------------
	.section	.nv.constant0._Z22colorToGrayscaleKernelPhS_,"a",@progbits
	.sectionflags	@""
	.align	4
.nv.constant0._Z22colorToGrayscaleKernelPhS_:
	.zero		912


//--------------------- SYMBOLS --------------------------

	.type		.nv.reservedSmem.offset0,@object
	.size		.nv.reservedSmem.offset0,0x4
